//
// Generated by NVIDIA NVVM Compiler
//
// Compiler Build ID: CL-36424714
// Cuda compilation tools, release 13.0, V13.0.88
// Based on NVVM 20.0.0
//

.version 9.0
.target sm_100
.address_size 64

	// .globl	_Z9myzlaswp216zlaswp_params_t2

.visible .entry _Z9myzlaswp216zlaswp_params_t2(
	.param .align 8 .b8 _Z9myzlaswp216zlaswp_params_t2_param_0[152]
)
{
	.reg .pred 	%p<7>;
	.reg .b16 	%rs<5>;
	.reg .b32 	%r<46>;
	.reg .b64 	%rd<38>;
	.reg .b64 	%fd<21>;

	mov.b64 	%rd9, _Z9myzlaswp216zlaswp_params_t2_param_0;
	mov.u64 	%rd1, %rd9;
	mov.u32 	%r19, %tid.x;
	mov.u32 	%r20, %ntid.x;
	mov.u32 	%r21, %ctaid.x;
	shl.b32 	%r22, %r21, 8;
	shr.s32 	%r23, %r22, 8;
	mad.lo.s32 	%r1, %r23, %r20, %r19;
	ld.param.u32 	%r24, [_Z9myzlaswp216zlaswp_params_t2_param_0+8];
	setp.ge.u32 	%p1, %r1, %r24;
	@%p1 bra 	$L__BB0_8;
	ld.param.u32 	%r2, [%rd1+12];
	ld.param.u64 	%rd10, [%rd1];
	cvta.to.global.u64 	%rd11, %rd10;
	cvt.u64.u32 	%rd12, %r1;
	ld.param.v2.u32 	{%r25, %r26}, [%rd1+16];
	mul.lo.s32 	%r27, %r25, %r2;
	cvt.s64.s32 	%rd13, %r27;
	add.s64 	%rd14, %rd13, %rd12;
	shl.b64 	%rd15, %rd14, 4;
	add.s64 	%rd2, %rd11, %rd15;
	setp.lt.s32 	%p2, %r26, 1;
	@%p2 bra 	$L__BB0_8;
	ld.param.u32 	%r29, [%rd1+20];
	max.s32 	%r3, %r29, 1;
	and.b32  	%r4, %r3, 3;
	setp.lt.s32 	%p3, %r29, 4;
	mov.b32 	%r43, 0;
	@%p3 bra 	$L__BB0_5;
	and.b32  	%r43, %r3, 2147483644;
	neg.s32 	%r42, %r43;
	shl.b32 	%r7, %r2, 2;
	add.s64 	%rd36, %rd1, 24;
	mov.b32 	%r41, 0;
	mul.wide.s32 	%rd20, %r2, 16;
$L__BB0_4:
	ld.param.v4.u16 	{%rs1, %rs2, %rs3, %rs4}, [%rd36];
	cvt.s32.s16 	%r31, %rs1;
	mul.wide.s32 	%rd16, %r41, 16;
	add.s64 	%rd17, %rd2, %rd16;
	mul.lo.s32 	%r32, %r2, %r31;
	mul.wide.s32 	%rd18, %r32, 16;
	add.s64 	%rd19, %rd2, %rd18;
	ld.global.v2.f64 	{%fd1, %fd2}, [%rd17];
	ld.global.v2.f64 	{%fd3, %fd4}, [%rd19];
	st.global.v2.f64 	[%rd17], {%fd3, %fd4};
	st.global.v2.f64 	[%rd19], {%fd1, %fd2};
	cvt.s32.s16 	%r33, %rs2;
	add.s64 	%rd21, %rd17, %rd20;
	mul.lo.s32 	%r34, %r2, %r33;
	mul.wide.s32 	%rd22, %r34, 16;
	add.s64 	%rd23, %rd2, %rd22;
	ld.global.v2.f64 	{%fd5, %fd6}, [%rd21];
	ld.global.v2.f64 	{%fd7, %fd8}, [%rd23];
	st.global.v2.f64 	[%rd21], {%fd7, %fd8};
	st.global.v2.f64 	[%rd23], {%fd5, %fd6};
	cvt.s32.s16 	%r35, %rs3;
	add.s64 	%rd24, %rd21, %rd20;
	mul.lo.s32 	%r36, %r2, %r35;
	mul.wide.s32 	%rd25, %r36, 16;
	add.s64 	%rd26, %rd2, %rd25;
	ld.global.v2.f64 	{%fd9, %fd10}, [%rd24];
	ld.global.v2.f64 	{%fd11, %fd12}, [%rd26];
	st.global.v2.f64 	[%rd24], {%fd11, %fd12};
	st.global.v2.f64 	[%rd26], {%fd9, %fd10};
	cvt.s32.s16 	%r37, %rs4;
	add.s64 	%rd27, %rd24, %rd20;
	mul.lo.s32 	%r38, %r2, %r37;
	mul.wide.s32 	%rd28, %r38, 16;
	add.s64 	%rd29, %rd2, %rd28;
	ld.global.v2.f64 	{%fd13, %fd14}, [%rd27];
	ld.global.v2.f64 	{%fd15, %fd16}, [%rd29];
	st.global.v2.f64 	[%rd27], {%fd15, %fd16};
	st.global.v2.f64 	[%rd29], {%fd13, %fd14};
	add.s32 	%r42, %r42, 4;
	add.s32 	%r41, %r41, %r7;
	add.s64 	%rd36, %rd36, 8;
	setp.ne.s32 	%p4, %r42, 0;
	@%p4 bra 	$L__BB0_4;
$L__BB0_5:
	setp.eq.s32 	%p5, %r4, 0;
	@%p5 bra 	$L__BB0_8;
	mul.lo.s32 	%r45, %r43, %r2;
	mul.wide.u32 	%rd30, %r43, 2;
	add.s64 	%rd31, %rd30, %rd1;
	add.s64 	%rd37, %rd31, 24;
	neg.s32 	%r44, %r4;
$L__BB0_7:
	.pragma "nounroll";
	ld.param.s16 	%r39, [%rd37];
	mul.wide.s32 	%rd32, %r45, 16;
	add.s64 	%rd33, %rd2, %rd32;
	mul.lo.s32 	%r40, %r2, %r39;
	mul.wide.s32 	%rd34, %r40, 16;
	add.s64 	%rd35, %rd2, %rd34;
	ld.global.v2.f64 	{%fd17, %fd18}, [%rd33];
	ld.global.v2.f64 	{%fd19, %fd20}, [%rd35];
	st.global.v2.f64 	[%rd33], {%fd19, %fd20};
	st.global.v2.f64 	[%rd35], {%fd17, %fd18};
	add.s32 	%r45, %r45, %r2;
	add.s64 	%rd37, %rd37, 2;
	add.s32 	%r44, %r44, 1;
	setp.ne.s32 	%p6, %r44, 0;
	@%p6 bra 	$L__BB0_7;
$L__BB0_8:
	ret;

}


// ===== COMPILED SASS (sm_100) =====

	.target	sm_100

	.elftype	@"ET_EXEC"


//--------------------- .note.nv.tkinfo           --------------------------
	.section	.note.nv.tkinfo,"",@"SHT_NOTE"
	.sectionflags	@"SHF_NOTE_NV_TKINFO"
	.tkinfo
        /*0018*/ 	.word	0x00000002
        /*0030*/ 	.string	""
        /*0030*/ 	.string	"ptxas"
        /*0030*/ 	.string	"Cuda compilation tools, release 13.0, V13.0.88"
        /*0030*/ 	.string	"Build cuda_13.0.r13.0/compiler.36424714_0"
        /*0030*/ 	.string	"-arch sm_100 -m 64 "



//--------------------- .note.nv.cuinfo           --------------------------
	.section	.note.nv.cuinfo,"",@"SHT_NOTE"
	.sectionflags	@"SHF_NOTE_NV_CUINFO"
        /*0018*/ 	.short	0x0002
        /*001a*/ 	.short	0x0064
        /*001c*/ 	.short	0x0082
	.zero		2


//--------------------- .nv.info                  --------------------------
	.section	.nv.info,"",@"SHT_CUDA_INFO"
	.align	4


	//----- nvinfo : EIATTR_REGCOUNT
	.align		4
        /*0000*/ 	.byte	0x04, 0x2f
        /*0002*/ 	.short	(.L_1 - .L_0)
	.align		4
.L_0:
        /*0004*/ 	.word	index@(_Z9myzlaswp216zlaswp_params_t2)
        /*0008*/ 	.word	0x0000001e


	//----- nvinfo : EIATTR_FRAME_SIZE
	.align		4
.L_1:
        /*000c*/ 	.byte	0x04, 0x11
        /*000e*/ 	.short	(.L_3 - .L_2)
	.align		4
.L_2:
        /*0010*/ 	.word	index@(_Z9myzlaswp216zlaswp_params_t2)
        /*0014*/ 	.word	0x00000000


	//----- nvinfo : EIATTR_MIN_STACK_SIZE
	.align		4
.L_3:
        /*0018*/ 	.byte	0x04, 0x12
        /*001a*/ 	.short	(.L_5 - .L_4)
	.align		4
.L_4:
        /*001c*/ 	.word	index@(_Z9myzlaswp216zlaswp_params_t2)
        /*0020*/ 	.word	0x00000000
.L_5:


//--------------------- .nv.compat                --------------------------
	.section	.nv.compat,"",@"SHT_CUDA_COMPAT_INFO"
	.align	4
        /*0000*/ 	.byte	0x02, 0x09, 0x00, 0x00, 0x02, 0x02, 0x01, 0x00, 0x02, 0x05, 0x05, 0x00, 0x03, 0x07, 0x01, 0x01
        /*0010*/ 	.byte	0x02, 0x03, 0x00, 0x00, 0x02, 0x06, 0x01, 0x00, 0x04, 0x0b, 0x08, 0x00, 0x09, 0x00, 0x00, 0x00
        /*0020*/ 	.byte	0x00, 0x00, 0x00, 0x00


//--------------------- .nv.info._Z9myzlaswp216zlaswp_params_t2 --------------------------
	.section	.nv.info._Z9myzlaswp216zlaswp_params_t2,"",@"SHT_CUDA_INFO"
	.sectionflags	@""
	.align	4


	//----- nvinfo : EIATTR_CUDA_API_VERSION
	.align		4
        /*0000*/ 	.byte	0x04, 0x37
        /*0002*/ 	.short	(.L_7 - .L_6)
.L_6:
        /*0004*/ 	.word	0x00000082


	//----- nvinfo : EIATTR_KPARAM_INFO
	.align		4
.L_7:
        /*0008*/ 	.byte	0x04, 0x17
        /*000a*/ 	.short	(.L_9 - .L_8)
.L_8:
        /*000c*/ 	.word	0x00000000
        /*0010*/ 	.short	0x0000
        /*0012*/ 	.short	0x0000
        /*0014*/ 	.byte	0x00, 0xf0, 0x61, 0x02


	//----- nvinfo : EIATTR_SPARSE_MMA_MASK
	.align		4
.L_9:
        /*0018*/ 	.byte	0x03, 0x50
        /*001a*/ 	.short	0x0000


	//----- nvinfo : EIATTR_MAXREG_COUNT
	.align		4
        /*001c*/ 	.byte	0x03, 0x1b
        /*001e*/ 	.short	0x00ff


	//----- nvinfo : EIATTR_MERCURY_ISA_VERSION
	.align		4
        /*0020*/ 	.byte	0x03, 0x5f
        /*0022*/ 	.short	0x0101


	//----- nvinfo : EIATTR_VRC_CTA_INIT_COUNT
	.align		4
        /*0024*/ 	.byte	0x02, 0x4a
	.zero		1
	.zero		1


	//----- nvinfo : EIATTR_EXIT_INSTR_OFFSETS
	.align		4
        /*0028*/ 	.byte	0x04, 0x1c
        /*002a*/ 	.short	(.L_11 - .L_10)


	//   ....[0]....
.L_10:
        /*002c*/ 	.word	0x00000090


	//   ....[1]....
        /*0030*/ 	.word	0x00000130


	//   ....[2]....
        /*0034*/ 	.word	0x000012b0


	//   ....[3]....
        /*0038*/ 	.word	0x000013d0


	//----- nvinfo : EIATTR_CBANK_PARAM_SIZE
	.align		4
.L_11:
        /*003c*/ 	.byte	0x03, 0x19
        /*003e*/ 	.short	0x0098


	//----- nvinfo : EIATTR_PARAM_CBANK
	.align		4
        /*0040*/ 	.byte	0x04, 0x0a
        /*0042*/ 	.short	(.L_13 - .L_12)
	.align		4
.L_12:
        /*0044*/ 	.word	index@(.nv.constant0._Z9myzlaswp216zlaswp_params_t2)
        /*0048*/ 	.short	0x0380
        /*004a*/ 	.short	0x0098


	//----- nvinfo : EIATTR_SW_WAR
	.align		4
.L_13:
        /*004c*/ 	.byte	0x04, 0x36
        /*004e*/ 	.short	(.L_15 - .L_14)
.L_14:
        /*0050*/ 	.word	0x00000008
.L_15:


//--------------------- .nv.callgraph             --------------------------
	.section	.nv.callgraph,"",@"SHT_CUDA_CALLGRAPH"
	.align	4
	.sectionentsize	8
	.align		4
        /*0000*/ 	.word	0x00000000
	.align		4
        /*0004*/ 	.word	0xffffffff
	.align		4
        /*0008*/ 	.word	0x00000000
	.align		4
        /*000c*/ 	.word	0xfffffffe
	.align		4
        /*0010*/ 	.word	0x00000000
	.align		4
        /*0014*/ 	.word	0xfffffffd
	.align		4
        /*0018*/ 	.word	0x00000000
	.align		4
        /*001c*/ 	.word	0xfffffffc


//--------------------- .text._Z9myzlaswp216zlaswp_params_t2 --------------------------
	.section	.text._Z9myzlaswp216zlaswp_params_t2,"ax",@progbits
	.align	128
        .global         _Z9myzlaswp216zlaswp_params_t2
        .type           _Z9myzlaswp216zlaswp_params_t2,@function
        .size           _Z9myzlaswp216zlaswp_params_t2,(.L_x_7 - _Z9myzlaswp216zlaswp_params_t2)
        .other          _Z9myzlaswp216zlaswp_params_t2,@"STO_CUDA_ENTRY STV_DEFAULT"
_Z9myzlaswp216zlaswp_params_t2:
.text._Z9myzlaswp216zlaswp_params_t2:
[----:B------:R-:W-:Y:S01]  /*0000*/  LDC R1, c[0x0][0x37c] ;  /* 0x0000df00ff017b82 */ /* 0x000fe20000000800 */
[----:B------:R-:W0:Y:S01]  /*0010*/  S2R R0, SR_CTAID.X ;  /* 0x0000000000007919 */ /* 0x000e220000002500 */
[----:B------:R-:W1:Y:S01]  /*0020*/  LDCU UR4, c[0x0][0x360] ;  /* 0x00006c00ff0477ac */ /* 0x000e620008000800 */
[----:B------:R-:W1:Y:S01]  /*0030*/  S2R R3, SR_TID.X ;  /* 0x0000000000037919 */ /* 0x000e620000002100 */
[----:B------:R-:W2:Y:S01]  /*0040*/  LDCU UR5, c[0x0][0x388] ;  /* 0x00007100ff0577ac */ /* 0x000ea20008000800 */
[----:B0-----:R-:W-:-:S04]  /*0050*/  SHF.L.U32 R0, R0, 0x8, RZ ;  /* 0x0000000800007819 */ /* 0x001fc800000006ff */
[----:B------:R-:W-:-:S05]  /*0060*/  SHF.R.S32.HI R0, RZ, 0x8, R0 ;  /* 0x00000008ff007819 */ /* 0x000fca0000011400 */
[----:B-1----:R-:W-:-:S05]  /*0070*/  IMAD R2, R0, UR4, R3 ;  /* 0x0000000400027c24 */ /* 0x002fca000f8e0203 */
[----:B--2---:R-:W-:-:S13]  /*0080*/  ISETP.GE.U32.AND P0, PT, R2, UR5, PT ;  /* 0x0000000502007c0c */ /* 0x004fda000bf06070 */
[----:B------:R-:W-:Y:S05]  /*0090*/  @P0 EXIT ;  /* 0x000000000000094d */ /* 0x000fea0003800000 */
[----:B------:R-:W0:Y:S01]  /*00a0*/  LDC R0, c[0x0][0x38c] ;  /* 0x0000e300ff007b82 */ /* 0x000e220000000800 */
[----:B------:R-:W1:Y:S07]  /*00b0*/  LDCU.64 UR4, c[0x0][0x380] ;  /* 0x00007000ff0477ac */ /* 0x000e6e0008000a00 */
[----:B------:R-:W0:Y:S02]  /*00c0*/  LDC.64 R4, c[0x0][0x390] ;  /* 0x0000e400ff047b82 */ /* 0x000e240000000a00 */
[----:B0-----:R-:W-:Y:S01]  /*00d0*/  IMAD R3, R4, R0, RZ ;  /* 0x0000000004037224 */ /* 0x001fe200078e02ff */
[----:B------:R-:W-:-:S04]  /*00e0*/  ISETP.GE.AND P0, PT, R5, 0x1, PT ;  /* 0x000000010500780c */ /* 0x000fc80003f06270 */
[----:B------:R-:W-:-:S04]  /*00f0*/  IADD3 R2, P1, PT, R2, R3, RZ ;  /* 0x0000000302027210 */ /* 0x000fc80007f3e0ff */
[----:B------:R-:W-:Y:S02]  /*0100*/  LEA.HI.X.SX32 R3, R3, RZ, 0x1, P1 ;  /* 0x000000ff03037211 */ /* 0x000fe400008f0eff */
[----:B-1----:R-:W-:-:S04]  /*0110*/  LEA R16, P1, R2, UR4, 0x4 ;  /* 0x0000000402107c11 */ /* 0x002fc8000f8220ff */
[----:B------:R-:W-:Y:S01]  /*0120*/  LEA.HI.X R17, R2, UR5, R3, 0x4, P1 ;  /* 0x0000000502117c11 */ /* 0x000fe200088f2403 */
[----:B------:R-:W-:Y:S08]  /*0130*/  @!P0 EXIT ;  /* 0x000000000000894d */ /* 0x000ff00003800000 */
[C---:B------:R-:W-:Y:S01]  /*0140*/  ISETP.GE.AND P0, PT, R5.reuse, 0x4, PT ;  /* 0x000000040500780c */ /* 0x040fe20003f06270 */
[----:B------:R-:W0:Y:S01]  /*0150*/  LDCU.64 UR4, c[0x0][0x358] ;  /* 0x00006b00ff0477ac */ /* 0x000e220008000a00 */
[----:B------:R-:W-:Y:S01]  /*0160*/  VIMNMX R3, PT, PT, R5, 0x1, !PT ;  /* 0x0000000105037848 */ /* 0x000fe20007fe0100 */
[----:B------:R-:W-:-:S03]  /*0170*/  HFMA2 R2, -RZ, RZ, 0, 0 ;  /* 0x00000000ff027431 */ /* 0x000fc600000001ff */
[----:B------:R-:W-:-:S07]  /*0180*/  LOP3.LUT R6, R3, 0x3, RZ, 0xc0, !PT ;  /* 0x0000000303067812 */ /* 0x000fce00078ec0ff */
[----:B------:R-:W-:Y:S05]  /*0190*/  @!P0 BRA `(.L_x_0) ;  /* 0x0000001000408947 */ /* 0x000fea0003800000 */
[----:B------:R-:W-:Y:S01]  /*01a0*/  LOP3.LUT R2, R3, 0x7ffffffc, RZ, 0xc0, !PT ;  /* 0x7ffffffc03027812 */ /* 0x000fe200078ec0ff */
[----:B------:R-:W-:Y:S01]  /*01b0*/  UMOV UR6, 0x18 ;  /* 0x0000001800067882 */ /* 0x000fe20000000000 */
[----:B------:R-:W-:Y:S02]  /*01c0*/  MOV R7, RZ ;  /* 0x000000ff00077202 */ /* 0x000fe40000000f00 */
[----:B------:R-:W-:-:S04]  /*01d0*/  IADD3 R3, PT, PT, -R2, RZ, RZ ;  /* 0x000000ff02037210 */ /* 0x000fc80007ffe1ff */
[----:B------:R-:W-:-:S13]  /*01e0*/  ISETP.GE.AND P0, PT, R3, RZ, PT ;  /* 0x000000ff0300720c */ /* 0x000fda0003f06270 */
[----:B------:R-:W-:Y:S05]  /*01f0*/  @P0 BRA `(.L_x_1) ;  /* 0x0000000c008c0947 */ /* 0x000fea0003800000 */
[----:B------:R-:W-:Y:S02]  /*0200*/  IADD3 R4, PT, PT, -R3, RZ, RZ ;  /* 0x000000ff03047210 */ /* 0x000fe40007ffe1ff */
[----:B------:R-:W-:Y:S02]  /*0210*/  PLOP3.LUT P0, PT, PT, PT, PT, 0x80, 0x8 ;  /* 0x000000000008781c */ /* 0x000fe40003f0f070 */
[----:B------:R-:W-:-:S13]  /*0220*/  ISETP.GT.AND P1, PT, R4, 0xc, PT ;  /* 0x0000000c0400780c */ /* 0x000fda0003f24270 */
[----:B------:R-:W-:Y:S05]  /*0230*/  @!P1 BRA `(.L_x_2) ;  /* 0x0000000800449947 */ /* 0x000fea0003800000 */
[----:B------:R-:W-:-:S13]  /*0240*/  PLOP3.LUT P0, PT, PT, PT, PT, 0x8, 0x80 ;  /* 0x000000000080781c */ /* 0x000fda0003f0e170 */
.L_x_3:
[----:B-1----:R-:W-:Y:S01]  /*0250*/  MOV R4, UR6 ;  /* 0x0000000600047c02 */ /* 0x002fe20008000f00 */
[----:B------:R-:W-:-:S05]  /*0260*/  IMAD.WIDE R26, R7, 0x10, R16 ;  /* 0x00000010071a7825 */ /* 0x000fca00078e0210 */
[----:B------:R-:W1:Y:S01]  /*0270*/  LDC.64 R4, c[0x0][R4+0x380] ;  /* 0x0000e00004047b82 */ /* 0x000e620000000a00 */
[----:B0-----:R-:W2:Y:S01]  /*0280*/  LDG.E.128 R12, desc[UR4][R26.64] ;  /* 0x000000041a0c7981 */ /* 0x001ea2000c1e1d00 */
[----:B-1----:R-:W-:-:S05]  /*0290*/  PRMT R9, R4, 0x9910, RZ ;  /* 0x0000991004097816 */ /* 0x002fca00000000ff */
[----:B------:R-:W-:-:S04]  /*02a0*/  IMAD R9, R9, R0, RZ ;  /* 0x0000000009097224 */ /* 0x000fc800078e02ff */
[----:B------:R-:W-:-:S05]  /*02b0*/  IMAD.WIDE R22, R9, 0x10, R16 ;  /* 0x0000001009167825 */ /* 0x000fca00078e0210 */
[----:B------:R-:W3:Y:S01]  /*02c0*/  LDG.E.128 R8, desc[UR4][R22.64] ;  /* 0x0000000416087981 */ /* 0x000ee2000c1e1d00 */
[----:B------:R-:W-:-:S05]  /*02d0*/  PRMT R19, R4, 0xbb32, RZ ;  /* 0x0000bb3204137816 */ /* 0x000fca00000000ff */
[----:B------:R-:W-:Y:S02]  /*02e0*/  IMAD R19, R19, R0, RZ ;  /* 0x0000000013137224 */ /* 0x000fe400078e02ff */
[----:B------:R-:W-:-:S04]  /*02f0*/  IMAD.WIDE R20, R0, 0x10, R26 ;  /* 0x0000001000147825 */ /* 0x000fc800078e021a */
[----:B------:R-:W-:Y:S01]  /*0300*/  IMAD.WIDE R18, R19, 0x10, R16 ;  /* 0x0000001013127825 */ /* 0x000fe200078e0210 */
[----:B---3--:R0:W-:Y:S04]  /*0310*/  STG.E.128 desc[UR4][R26.64], R8 ;  /* 0x000000081a007986 */ /* 0x0081e8000c101d04 */
[----:B--2---:R1:W-:Y:S04]  /*0320*/  STG.E.128 desc[UR4][R22.64], R12 ;  /* 0x0000000c16007986 */ /* 0x0043e8000c101d04 */
[----:B0-----:R-:W2:Y:S04]  /*0330*/  LDG.E.128 R8, desc[UR4][R18.64] ;  /* 0x0000000412087981 */ /* 0x001ea8000c1e1d00 */
[----:B-1----:R-:W3:Y:S01]  /*0340*/  LDG.E.128 R12, desc[UR4][R20.64] ;  /* 0x00000004140c7981 */ /* 0x002ee2000c1e1d00 */
[----:B------:R-:W-:-:S05]  /*0350*/  PRMT R25, R5, 0x9910, RZ ;  /* 0x0000991005197816 */ /* 0x000fca00000000ff */
[----:B------:R-:W-:-:S04]  /*0360*/  IMAD R25, R25, R0, RZ ;  /* 0x0000000019197224 */ /* 0x000fc800078e02ff */
[----:B------:R-:W-:-:S04]  /*0370*/  IMAD.WIDE R22, R25, 0x10, R16 ;  /* 0x0000001019167825 */ /* 0x000fc800078e0210 */
[----:B------:R-:W-:Y:S01]  /*0380*/  IMAD.WIDE R24, R0, 0x10, R20 ;  /* 0x0000001000187825 */ /* 0x000fe200078e0214 */
[----:B--2---:R0:W-:Y:S04]  /*0390*/  STG.E.128 desc[UR4][R20.64], R8 ;  /* 0x0000000814007986 */ /* 0x0041e8000c101d04 */
[----:B---3--:R1:W-:Y:S04]  /*03a0*/  STG.E.128 desc[UR4][R18.64], R12 ;  /* 0x0000000c12007986 */ /* 0x0083e8000c101d04 */
[----:B0-----:R-:W2:Y:S04]  /*03b0*/  LDG.E.128 R8, desc[UR4][R22.64] ;  /* 0x0000000416087981 */ /* 0x001ea8000c1e1d00 */
[----:B-1----:R-:W3:Y:S01]  /*03c0*/  LDG.E.128 R12, desc[UR4][R24.64] ;  /* 0x00000004180c7981 */ /* 0x002ee2000c1e1d00 */
[----:B------:R-:W-:-:S05]  /*03d0*/  PRMT R5, R5, 0xbb32, RZ ;  /* 0x0000bb3205057816 */ /* 0x000fca00000000ff */
[----:B------:R-:W-:Y:S02]  /*03e0*/  IMAD R5, R5, R0, RZ ;  /* 0x0000000005057224 */ /* 0x000fe400078e02ff */
[----:B------:R-:W-:-:S04]  /*03f0*/  IMAD.WIDE R20, R0, 0x10, R24 ;  /* 0x0000001000147825 */ /* 0x000fc800078e0218 */
[----:B------:R-:W-:Y:S01]  /*0400*/  IMAD.WIDE R18, R5, 0x10, R16 ;  /* 0x0000001005127825 */ /* 0x000fe200078e0210 */
[----:B------:R-:W-:-:S06]  /*0410*/  MOV R4, UR6 ;  /* 0x0000000600047c02 */ /* 0x000fcc0008000f00 */
[----:B------:R-:W0:Y:S01]  /*0420*/  LDC.64 R4, c[0x0][R4+0x388] ;  /* 0x0000e20004047b82 */ /* 0x000e220000000a00 */
[----:B--2---:R1:W-:Y:S04]  /*0430*/  STG.E.128 desc[UR4][R24.64], R8 ;  /* 0x0000000818007986 */ /* 0x0043e8000c101d04 */
[----:B---3--:R2:W-:Y:S04]  /*0440*/  STG.E.128 desc[UR4][R22.64], R12 ;  /* 0x0000000c16007986 */ /* 0x0085e8000c101d04 */
[----:B-1----:R-:W3:Y:S04]  /*0450*/  LDG.E.128 R8, desc[UR4][R18.64] ;  /* 0x0000000412087981 */ /* 0x002ee8000c1e1d00 */
[----:B--2---:R-:W2:Y:S01]  /*0460*/  LDG.E.128 R12, desc[UR4][R20.64] ;  /* 0x00000004140c7981 */ /* 0x004ea2000c1e1d00 */
[----:B0-----:R-:W-:-:S02]  /*0470*/  PRMT R27, R4, 0x9910, RZ ;  /* 0x00009910041b7816 */ /* 0x001fc400000000ff */
[----:B------:R-:W-:-:S03]  /*0480*/  LEA R7, R0, R7, 0x2 ;  /* 0x0000000700077211 */ /* 0x000fc600078e10ff */
        /* <DEDUP_REMOVED lines=8> */
[----:B------:R-:W-:Y:S02]  /*0510*/  IMAD R27, R27, R0, RZ ;  /* 0x000000001b1b7224 */ /* 0x000fe400078e02ff */
        /* <DEDUP_REMOVED lines=92> */
[----:B------:R-:W-:-:S04]  /*0ae0*/  IADD3 R3, PT, PT, R3, 0x10, RZ ;  /* 0x0000001003037810 */ /* 0x000fc80007ffe0ff */
[----:B------:R-:W-:Y:S01]  /*0af0*/  ISETP.GE.AND P1, PT, R3, -0xc, PT ;  /* 0xfffffff40300780c */ /* 0x000fe20003f26270 */
[----:B------:R-:W-:Y:S01]  /*0b00*/  UIADD3 UR6, UPT, UPT, UR6, 0x20, URZ ;  /* 0x0000002006067890 */ /* 0x000fe2000fffe0ff */
[----:B------:R-:W-:Y:S01]  /*0b10*/  LEA R7, R0, R7, 0x2 ;  /* 0x0000000700077211 */ /* 0x000fe200078e10ff */
[----:B--2---:R1:W-:Y:S04]  /*0b20*/  STG.E.128 desc[UR4][R18.64], R8 ;  /* 0x0000000812007986 */ /* 0x0043e8000c101d04 */
[----:B---3--:R1:W-:Y:S06]  /*0b30*/  STG.E.128 desc[UR4][R4.64], R12 ;  /* 0x0000000c04007986 */ /* 0x0083ec000c101d04 */
[----:B------:R-:W-:Y:S05]  /*0b40*/  @!P1 BRA `(.L_x_3) ;  /* 0xfffffff400c09947 */ /* 0x000fea000383ffff */
.L_x_2:
[----:B-1----:R-:W-:-:S04]  /*0b50*/  IADD3 R4, PT, PT, -R3, RZ, RZ ;  /* 0x000000ff03047210 */ /* 0x002fc80007ffe1ff */
[----:B------:R-:W-:-:S13]  /*0b60*/  ISETP.GT.AND P1, PT, R4, 0x4, PT ;  /* 0x000000040400780c */ /* 0x000fda0003f24270 */
[----:B------:R-:W-:Y:S05]  /*0b70*/  @!P1 BRA `(.L_x_4) ;  /* 0x0000000400249947 */ /* 0x000fea0003800000 */
[----:B------:R-:W-:Y:S01]  /*0b80*/  MOV R4, UR6 ;  /* 0x0000000600047c02 */ /* 0x000fe20008000f00 */
        /* <DEDUP_REMOVED lines=66> */
[----:B------:R-:W-:-:S02]  /*0fb0*/  PLOP3.LUT P0, PT, PT, PT, PT, 0x8, 0x80 ;  /* 0x000000000080781c */ /* 0x000fc40003f0e170 */
[----:B------:R-:W-:Y:S02]  /*0fc0*/  IADD3 R3, PT, PT, R3, 0x8, RZ ;  /* 0x0000000803037810 */ /* 0x000fe40007ffe0ff */
[----:B------:R-:W-:Y:S01]  /*0fd0*/  LEA R7, R0, R7, 0x2 ;  /* 0x0000000700077211 */ /* 0x000fe200078e10ff */
[----:B------:R-:W-:Y:S01]  /*0fe0*/  UIADD3 UR6, UPT, UPT, UR6, 0x10, URZ ;  /* 0x0000001006067890 */ /* 0x000fe2000fffe0ff */
[----:B--2---:R1:W-:Y:S04]  /*0ff0*/  STG.E.128 desc[UR4][R18.64], R8 ;  /* 0x0000000812007986 */ /* 0x0043e8000c101d04 */
[----:B---3--:R1:W-:Y:S07]  /*1000*/  STG.E.128 desc[UR4][R4.64], R12 ;  /* 0x0000000c04007986 */ /* 0x0083ee000c101d04 */
.L_x_4:
[----:B------:R-:W-:-:S13]  /*1010*/  ISETP.NE.OR P0, PT, R3, RZ, P0 ;  /* 0x000000ff0300720c */ /* 0x000fda0000705670 */
[----:B------:R-:W-:Y:S05]  /*1020*/  @!P0 BRA `(.L_x_0) ;  /* 0x00000000009c8947 */ /* 0x000fea0003800000 */
.L_x_1:
[----:B-12---:R-:W-:Y:S01]  /*1030*/  MOV R4, UR6 ;  /* 0x0000000600047c02 */ /* 0x006fe20008000f00 */
        /* <DEDUP_REMOVED lines=32> */
[----:B------:R-:W-:Y:S01]  /*1240*/  ISETP.NE.AND P0, PT, R3, RZ, PT ;  /* 0x000000ff0300720c */ /* 0x000fe20003f05270 */
[----:B------:R-:W-:Y:S01]  /*1250*/  UIADD3 UR6, UPT, UPT, UR6, 0x8, URZ ;  /* 0x0000000806067890 */ /* 0x000fe2000fffe0ff */
[----:B------:R-:W-:Y:S01]  /*1260*/  LEA R7, R0, R7, 0x2 ;  /* 0x0000000700077211 */ /* 0x000fe200078e10ff */
[----:B--2---:R2:W-:Y:S04]  /*1270*/  STG.E.128 desc[UR4][R22.64], R8 ;  /* 0x0000000816007986 */ /* 0x0045e8000c101d04 */
[----:B---3--:R2:W-:Y:S06]  /*1280*/  STG.E.128 desc[UR4][R4.64], R12 ;  /* 0x0000000c04007986 */ /* 0x0085ec000c101d04 */
[----:B------:R-:W-:Y:S05]  /*1290*/  @P0 BRA `(.L_x_1) ;  /* 0xfffffffc00640947 */ /* 0x000fea000383ffff */
.L_x_0:
[----:B------:R-:W-:-:S13]  /*12a0*/  ISETP.NE.AND P0, PT, R6, RZ, PT ;  /* 0x000000ff0600720c */ /* 0x000fda0003f05270 */
[----:B0-----:R-:W-:Y:S05]  /*12b0*/  @!P0 EXIT ;  /* 0x000000000000894d */ /* 0x001fea0003800000 */
[----:B------:R-:W-:Y:S01]  /*12c0*/  HFMA2 R3, -RZ, RZ, 0, 1.430511474609375e-06 ;  /* 0x00000018ff037431 */ /* 0x000fe200000001ff */
[----:B-12---:R-:W-:Y:S01]  /*12d0*/  IADD3 R14, PT, PT, -R6, RZ, RZ ;  /* 0x000000ff060e7210 */ /* 0x006fe20007ffe1ff */
[----:B------:R-:W-:-:S03]  /*12e0*/  IMAD R15, R2, R0, RZ ;  /* 0x00000000020f7224 */ /* 0x000fc600078e02ff */
[----:B------:R-:W-:-:S07]  /*12f0*/  LEA R18, R2, R3, 0x1 ;  /* 0x0000000302127211 */ /* 0x000fce00078e08ff */
.L_x_5:
[----:B0-----:R-:W0:Y:S02]  /*1300*/  LDC.S16 R3, c[0x0][R18+0x380] ;  /* 0x0000e00012037b82 */ /* 0x001e240000000600 */
[----:B0-----:R-:W-:-:S04]  /*1310*/  IMAD R3, R3, R0, RZ ;  /* 0x0000000003037224 */ /* 0x001fc800078e02ff */
[----:B------:R-:W-:-:S04]  /*1320*/  IMAD.WIDE R12, R3, 0x10, R16 ;  /* 0x00000010030c7825 */ /* 0x000fc800078e0210 */
[C---:B------:R-:W-:Y:S01]  /*1330*/  IMAD.WIDE R2, R15.reuse, 0x10, R16 ;  /* 0x000000100f027825 */ /* 0x040fe200078e0210 */
[----:B------:R-:W2:Y:S04]  /*1340*/  LDG.E.128 R4, desc[UR4][R12.64] ;  /* 0x000000040c047981 */ /* 0x000ea8000c1e1d00 */
[----:B------:R-:W3:Y:S01]  /*1350*/  LDG.E.128 R8, desc[UR4][R2.64] ;  /* 0x0000000402087981 */ /* 0x000ee2000c1e1d00 */
[----:B------:R-:W-:Y:S02]  /*1360*/  IADD3 R14, PT, PT, R14, 0x1, RZ ;  /* 0x000000010e0e7810 */ /* 0x000fe40007ffe0ff */
[----:B------:R-:W-:Y:S02]  /*1370*/  IADD3 R15, PT, PT, R15, R0, RZ ;  /* 0x000000000f0f7210 */ /* 0x000fe40007ffe0ff */
[----:B------:R-:W-:-:S02]  /*1380*/  ISETP.NE.AND P0, PT, R14, RZ, PT ;  /* 0x000000ff0e00720c */ /* 0x000fc40003f05270 */
[----:B------:R-:W-:Y:S01]  /*1390*/  IADD3 R18, PT, PT, R18, 0x2, RZ ;  /* 0x0000000212127810 */ /* 0x000fe20007ffe0ff */
[----:B--2---:R0:W-:Y:S04]  /*13a0*/  STG.E.128 desc[UR4][R2.64], R4 ;  /* 0x0000000402007986 */ /* 0x0041e8000c101d04 */
[----:B---3--:R0:W-:Y:S06]  /*13b0*/  STG.E.128 desc[UR4][R12.64], R8 ;  /* 0x000000080c007986 */ /* 0x0081ec000c101d04 */
[----:B------:R-:W-:Y:S05]  /*13c0*/  @P0 BRA `(.L_x_5) ;  /* 0xfffffffc00cc0947 */ /* 0x000fea000383ffff */
[----:B------:R-:W-:Y:S05]  /*13d0*/  EXIT ;  /* 0x000000000000794d */ /* 0x000fea0003800000 */
.L_x_6:
[----:B------:R-:W-:-:S00]  /*13e0*/  BRA `(.L_x_6) ;  /* 0xfffffffc00fc7947 */ /* 0x000fc0000383ffff */
[----:B------:R-:W-:-:S00]  /*13f0*/  NOP ;  /* 0x0000000000007918 */ /* 0x000fc00000000000 */
        /* <DEDUP_REMOVED lines=8> */
.L_x_7:


//--------------------- .nv.shared.reserved.0     --------------------------
	.section	.nv.shared.reserved.0,"aw",@nobits
	.weak		__nv_reservedSMEM_offset_0_alias
	.size		__nv_reservedSMEM_offset_0_alias, 0, 64
	.other		__nv_reservedSMEM_offset_0_alias,@"STO_CUDA_RESERVED_SHARED STV_DEFAULT"
__nv_reservedSMEM_offset_0_alias:
	.zero		0
	.zero		64


//--------------------- .nv.constant0._Z9myzlaswp216zlaswp_params_t2 --------------------------
	.section	.nv.constant0._Z9myzlaswp216zlaswp_params_t2,"a",@progbits
	.sectionflags	@""
	.align	4
.nv.constant0._Z9myzlaswp216zlaswp_params_t2:
	.zero		1048


//--------------------- SYMBOLS --------------------------

	.type		.nv.reservedSmem.offset0,@object
	.size		.nv.reservedSmem.offset0,0x4
